	.headerflags	@"EF_CUDA_TEXMODE_UNIFIED EF_CUDA_64BIT_ADDRESS EF_CUDA_ACCELERATORS EF_CUDA_SM90 EF_CUDA_VIRTUAL_SM(EF_CUDA_SM90)"
	.elftype	@"ET_EXEC"


//--------------------- .nv.info                  --------------------------
	.section	.nv.info,"",@"SHT_CUDA_INFO"
	.align	4


	//----- nvinfo : EIATTR_REGCOUNT
	.align		4
        /*0000*/ 	.byte	0x04, 0x2f
        /*0002*/ 	.short	(.L_1 - .L_0)
	.align		4
.L_0:
        /*0004*/ 	.word	index@(triton_poi_fused__weight_norm_interface_2)
        /*0008*/ 	.word	0x0000000e


	//----- nvinfo : EIATTR_MIN_STACK_SIZE
	.align		4
.L_1:
        /*000c*/ 	.byte	0x04, 0x12
        /*000e*/ 	.short	(.L_3 - .L_2)
	.align		4
.L_2:
        /*0010*/ 	.word	index@(triton_poi_fused__weight_norm_interface_2)
        /*0014*/ 	.word	0x00000000


	//----- nvinfo : EIATTR_FRAME_SIZE
	.align		4
.L_3:
        /*0018*/ 	.byte	0x04, 0x11
        /*001a*/ 	.short	(.L_5 - .L_4)
	.align		4
.L_4:
        /*001c*/ 	.word	index@(triton_poi_fused__weight_norm_interface_2)
        /*0020*/ 	.word	0x00000000


	//----- nvinfo : EIATTR_MIN_STACK_SIZE
	.align		4
.L_5:
        /*0024*/ 	.byte	0x04, 0x12
        /*0026*/ 	.short	(.L_7 - .L_6)
	.align		4
.L_6:
        /*0028*/ 	.word	index@(triton_poi_fused__weight_norm_interface_2)
        /*002c*/ 	.word	0x00000000
.L_7:


//--------------------- .nv.info.triton_poi_fused__weight_norm_interface_2 --------------------------
	.section	.nv.info.triton_poi_fused__weight_norm_interface_2,"",@"SHT_CUDA_INFO"
	.sectionflags	@""
	.align	4


	//----- nvinfo : EIATTR_CUDA_API_VERSION
	.align		4
        /*0000*/ 	.byte	0x04, 0x37
        /*0002*/ 	.short	(.L_9 - .L_8)
.L_8:
        /*0004*/ 	.word	0x0000007c


	//----- nvinfo : EIATTR_KPARAM_INFO
	.align		4
.L_9:
        /*0008*/ 	.byte	0x04, 0x17
        /*000a*/ 	.short	(.L_11 - .L_10)
.L_10:
        /*000c*/ 	.word	0x00000000
        /*0010*/ 	.short	0x0004
        /*0012*/ 	.short	0x0020
        /*0014*/ 	.byte	0x00, 0xf0, 0x11, 0x00


	//----- nvinfo : EIATTR_KPARAM_INFO
	.align		4
.L_11:
        /*0018*/ 	.byte	0x04, 0x17
        /*001a*/ 	.short	(.L_13 - .L_12)
.L_12:
        /*001c*/ 	.word	0x00000000
        /*0020*/ 	.short	0x0003
        /*0022*/ 	.short	0x0018
        /*0024*/ 	.byte	0x00, 0xf4, 0x21, 0x00


	//----- nvinfo : EIATTR_KPARAM_INFO
	.align		4
.L_13:
        /*0028*/ 	.byte	0x04, 0x17
        /*002a*/ 	.short	(.L_15 - .L_14)
.L_14:
        /*002c*/ 	.word	0x00000000
        /*0030*/ 	.short	0x0002
        /*0032*/ 	.short	0x0010
        /*0034*/ 	.byte	0x00, 0xf4, 0x21, 0x00


	//----- nvinfo : EIATTR_KPARAM_INFO
	.align		4
.L_15:
        /*0038*/ 	.byte	0x04, 0x17
        /*003a*/ 	.short	(.L_17 - .L_16)
.L_16:
        /*003c*/ 	.word	0x00000000
        /*0040*/ 	.short	0x0001
        /*0042*/ 	.short	0x0008
        /*0044*/ 	.byte	0x00, 0xf4, 0x21, 0x00


	//----- nvinfo : EIATTR_KPARAM_INFO
	.align		4
.L_17:
        /*0048*/ 	.byte	0x04, 0x17
        /*004a*/ 	.short	(.L_19 - .L_18)
.L_18:
        /*004c*/ 	.word	0x00000000
        /*0050*/ 	.short	0x0000
        /*0052*/ 	.short	0x0000
        /*0054*/ 	.byte	0x00, 0xf4, 0x21, 0x00


	//----- nvinfo : EIATTR_SPARSE_MMA_MASK
	.align		4
.L_19:
        /*0058*/ 	.byte	0x03, 0x50
        /*005a*/ 	.short	0x0000


	//----- nvinfo : EIATTR_MAXREG_COUNT
	.align		4
        /*005c*/ 	.byte	0x03, 0x1b
        /*005e*/ 	.short	0x00ff


	//----- nvinfo : EIATTR_EXIT_INSTR_OFFSETS
	.align		4
        /*0060*/ 	.byte	0x04, 0x1c
        /*0062*/ 	.short	(.L_21 - .L_20)


	//   ....[0]....
.L_20:
        /*0064*/ 	.word	0x00000220


	//   ....[1]....
        /*0068*/ 	.word	0x00000240


	//----- nvinfo : EIATTR_REQNTID
	.align		4
.L_21:
        /*006c*/ 	.byte	0x04, 0x10
        /*006e*/ 	.short	(.L_23 - .L_22)
.L_22:
        /*0070*/ 	.word	0x00000080
        /*0074*/ 	.word	0x00000001
        /*0078*/ 	.word	0x00000001


	//----- nvinfo : EIATTR_CBANK_PARAM_SIZE
	.align		4
.L_23:
        /*007c*/ 	.byte	0x03, 0x19
        /*007e*/ 	.short	0x0024


	//----- nvinfo : EIATTR_PARAM_CBANK
	.align		4
        /*0080*/ 	.byte	0x04, 0x0a
        /*0082*/ 	.short	(.L_25 - .L_24)
	.align		4
.L_24:
        /*0084*/ 	.word	index@(.nv.constant0.triton_poi_fused__weight_norm_interface_2)
        /*0088*/ 	.short	0x0210
        /*008a*/ 	.short	0x0024


	//----- nvinfo : EIATTR_SW_WAR
	.align		4
.L_25:
        /*008c*/ 	.byte	0x04, 0x36
        /*008e*/ 	.short	(.L_27 - .L_26)
.L_26:
        /*0090*/ 	.word	0x00000008
.L_27:


//--------------------- .nv.callgraph             --------------------------
	.section	.nv.callgraph,"",@"SHT_CUDA_CALLGRAPH"
	.align	4
	.sectionentsize	8
	.align		4
        /*0000*/ 	.word	0x00000000
	.align		4
        /*0004*/ 	.word	0xffffffff
	.align		4
        /*0008*/ 	.word	0x00000000
	.align		4
        /*000c*/ 	.word	0xfffffffe
	.align		4
        /*0010*/ 	.word	0x00000000
	.align		4
        /*0014*/ 	.word	0xfffffffd
	.align		4
        /*0018*/ 	.word	0x00000000
	.align		4
        /*001c*/ 	.word	0xfffffffc


//--------------------- .text.triton_poi_fused__weight_norm_interface_2 --------------------------
	.section	.text.triton_poi_fused__weight_norm_interface_2,"ax",@progbits
	.align	128
        .global         triton_poi_fused__weight_norm_interface_2
        .type           triton_poi_fused__weight_norm_interface_2,@function
        .size           triton_poi_fused__weight_norm_interface_2,(.L_x_1 - triton_poi_fused__weight_norm_interface_2)
        .other          triton_poi_fused__weight_norm_interface_2,@"STO_CUDA_ENTRY STV_DEFAULT"
triton_poi_fused__weight_norm_interface_2:
.text.triton_poi_fused__weight_norm_interface_2:
[----:B------:R-:W0:Y:S02]  /*0000*/  LDC R1, c[0x0][0x28] ;  /* 0x00000a00ff017b82 */ /* 0x000e240000000800 */
[----:B------:R-:W1:Y:S01]  /*0010*/  S2R R2, SR_TID.X ;  /* 0x0000000000027919 */ /* 0x000e620000002100 */
[----:B------:R-:W2:Y:S01]  /*0020*/  LDC.64 R8, c[0x0][0x220] ;  /* 0x00008800ff087b82 */ /* 0x000ea20000000a00 */
[----:B------:R-:W-:Y:S01]  /*0030*/  MOV R10, RZ ;  /* 0x000000ff000a7202 */ /* 0x000fe20000000f00 */
[----:B------:R-:W-:Y:S01]  /*0040*/  ULDC.64 UR4, c[0x0][0x208] ;  /* 0x0000820000047ab9 */ /* 0x000fe20000000a00 */
[----:B------:R-:W3:Y:S05]  /*0050*/  S2R R3, SR_CTAID.X ;  /* 0x0000000000037919 */ /* 0x000eea0000002500 */
[----:B------:R-:W4:Y:S01]  /*0060*/  LDC.64 R6, c[0x0][0x218] ;  /* 0x00008600ff067b82 */ /* 0x000f220000000a00 */
[----:B-1----:R-:W-:-:S04]  /*0070*/  LOP3.LUT R2, R2, 0x7f, RZ, 0xc0, !PT ;  /* 0x0000007f02027812 */ /* 0x002fc800078ec0ff */
[----:B---3--:R-:W-:Y:S01]  /*0080*/  LEA R3, R3, R2, 0x7 ;  /* 0x0000000203037211 */ /* 0x008fe200078e38ff */
[----:B------:R-:W-:-:S03]  /*0090*/  HFMA2.MMA R2, -RZ, RZ, 0, 0 ;  /* 0x00000000ff027435 */ /* 0x000fc600000001ff */
[----:B------:R-:W-:-:S07]  /*00a0*/  ISETP.GE.AND P2, PT, R3, 0xe0, PT ;  /* 0x000000e00300780c */ /* 0x000fce0003f46270 */
[----:B------:R-:W-:-:S05]  /*00b0*/  IMAD.HI R0, R3, -0x6db6db6d, R2 ;  /* 0x9249249303007827 */ /* 0x000fca00078e0202 */
[----:B------:R-:W-:-:S04]  /*00c0*/  SHF.R.U32.HI R5, RZ, 0x1f, R0 ;  /* 0x0000001fff057819 */ /* 0x000fc80000011600 */
[----:B------:R-:W-:Y:S02]  /*00d0*/  LEA.HI.SX32 R11, R0, R5, 0x1e ;  /* 0x00000005000b7211 */ /* 0x000fe400078ff2ff */
[----:B------:R-:W1:Y:S03]  /*00e0*/  LDC.64 R4, c[0x0][0x210] ;  /* 0x00008400ff047b82 */ /* 0x000e660000000a00 */
[----:B--2---:R-:W-:-:S05]  /*00f0*/  IMAD.WIDE R8, R11, 0x4, R8 ;  /* 0x000000040b087825 */ /* 0x004fca00078e0208 */
[----:B------:R2:W3:Y:S01]  /*0100*/  @!P2 LDG.E.EL R10, desc[UR4][R8.64] ;  /* 0x00000004080aa981 */ /* 0x0004e2000c2e1900 */
[----:B----4-:R-:W-:Y:S01]  /*0110*/  IMAD.WIDE R6, R11, 0x4, R6 ;  /* 0x000000040b067825 */ /* 0x010fe200078e0206 */
[----:B------:R-:W-:Y:S01]  /*0120*/  HFMA2.MMA R11, -RZ, RZ, 0, 0 ;  /* 0x00000000ff0b7435 */ /* 0x000fe200000001ff */
[----:B------:R-:W-:Y:S01]  /*0130*/  MOV R0, RZ ;  /* 0x000000ff00007202 */ /* 0x000fe20000000f00 */
[----:B--2---:R-:W2:Y:S08]  /*0140*/  LDC.64 R8, c[0x0][0x228] ;  /* 0x00008a00ff087b82 */ /* 0x004eb00000000a00 */
[----:B------:R-:W4:Y:S01]  /*0150*/  @!P2 LDG.E.EL R11, desc[UR4][R6.64] ;  /* 0x00000004060ba981 */ /* 0x000f22000c2e1900 */
[----:B-1----:R-:W-:-:S05]  /*0160*/  IMAD.WIDE R4, R3, 0x4, R4 ;  /* 0x0000000403047825 */ /* 0x002fca00078e0204 */
[----:B------:R-:W5:Y:S01]  /*0170*/  @!P2 LDG.E R0, desc[UR4][R4.64] ;  /* 0x000000040400a981 */ /* 0x000f62000c1e1900 */
[C---:B---3--:R-:W-:Y:S02]  /*0180*/  FSETP.GT.AND P0, PT, |R10|.reuse, 8.50705917302346158658e+37, PT ;  /* 0x7e8000000a00780b */ /* 0x048fe40003f04200 */
[----:B------:R-:W-:-:S11]  /*0190*/  FSETP.GEU.AND P1, PT, |R10|, 1.175494350822287508e-38, PT ;  /* 0x008000000a00780b */ /* 0x000fd60003f2e200 */
[----:B------:R-:W-:Y:S01]  /*01a0*/  @P0 FMUL R10, R10, 0.25 ;  /* 0x3e8000000a0a0820 */ /* 0x000fe20000400000 */
[----:B----4-:R-:W-:-:S03]  /*01b0*/  @P0 FMUL R11, R11, 0.25 ;  /* 0x3e8000000b0b0820 */ /* 0x010fc60000400000 */
[----:B------:R-:W-:Y:S01]  /*01c0*/  @!P1 FMUL R10, R10, 16777216 ;  /* 0x4b8000000a0a9820 */ /* 0x000fe20000400000 */
[----:B------:R-:W-:-:S03]  /*01d0*/  @!P1 FMUL R11, R11, 16777216 ;  /* 0x4b8000000b0b9820 */ /* 0x000fc60000400000 */
[----:B------:R-:W1:Y:S02]  /*01e0*/  MUFU.RCP R2, R10 ;  /* 0x0000000a00027308 */ /* 0x000e640000001000 */
[----:B-1----:R-:W-:Y:S01]  /*01f0*/  FMUL R7, R2, R11 ;  /* 0x0000000b02077220 */ /* 0x002fe20000400000 */
[----:B--2---:R-:W-:-:S04]  /*0200*/  IMAD.WIDE R2, R3, 0x4, R8 ;  /* 0x0000000403027825 */ /* 0x004fc800078e0208 */
[----:B-----5:R-:W-:Y:S01]  /*0210*/  FMUL R7, R7, R0 ;  /* 0x0000000007077220 */ /* 0x020fe20000400000 */
[----:B------:R-:W-:Y:S06]  /*0220*/  @P2 EXIT ;  /* 0x000000000000294d */ /* 0x000fec0003800000 */
[----:B------:R-:W-:Y:S01]  /*0230*/  STG.E desc[UR4][R2.64], R7 ;  /* 0x0000000702007986 */ /* 0x000fe2000c101904 */
[----:B------:R-:W-:Y:S05]  /*0240*/  EXIT ;  /* 0x000000000000794d */ /* 0x000fea0003800000 */
.L_x_0:
[----:B------:R-:W-:-:S00]  /*0250*/  BRA `(.L_x_0) ;  /* 0xfffffffc00fc7947 */ /* 0x000fc0000383ffff */
[----:B------:R-:W-:-:S00]  /*0260*/  NOP ;  /* 0x0000000000007918 */ /* 0x000fc00000000000 */
        /* <DEDUP_REMOVED lines=9> */
.L_x_1:


//--------------------- .nv.constant0.triton_poi_fused__weight_norm_interface_2 --------------------------
	.section	.nv.constant0.triton_poi_fused__weight_norm_interface_2,"a",@progbits
	.sectionflags	@""
	.align	4
.nv.constant0.triton_poi_fused__weight_norm_interface_2:
	.zero		564
